//
// Generated by NVIDIA NVVM Compiler
//
// Compiler Build ID: CL-36424714
// Cuda compilation tools, release 13.0, V13.0.88
// Based on NVVM 20.0.0
//

.version 9.0
.target sm_100
.address_size 64

	// .globl	_Z17mult_vetorxmatrizPiS_S_i

.visible .entry _Z17mult_vetorxmatrizPiS_S_i(
	.param .u64 .ptr .align 1 _Z17mult_vetorxmatrizPiS_S_i_param_0,
	.param .u64 .ptr .align 1 _Z17mult_vetorxmatrizPiS_S_i_param_1,
	.param .u64 .ptr .align 1 _Z17mult_vetorxmatrizPiS_S_i_param_2,
	.param .u32 _Z17mult_vetorxmatrizPiS_S_i_param_3
)
{
	.reg .pred 	%p<10>;
	.reg .b32 	%r<82>;
	.reg .b64 	%rd<39>;

	ld.param.u64 	%rd10, [_Z17mult_vetorxmatrizPiS_S_i_param_0];
	ld.param.u64 	%rd11, [_Z17mult_vetorxmatrizPiS_S_i_param_1];
	ld.param.u64 	%rd12, [_Z17mult_vetorxmatrizPiS_S_i_param_2];
	ld.param.u32 	%r20, [_Z17mult_vetorxmatrizPiS_S_i_param_3];
	cvta.to.global.u64 	%rd1, %rd11;
	cvta.to.global.u64 	%rd2, %rd10;
	cvta.to.global.u64 	%rd13, %rd12;
	mov.u32 	%r1, %tid.x;
	mul.wide.u32 	%rd14, %r1, 4;
	add.s64 	%rd3, %rd13, %rd14;
	mov.b32 	%r21, 0;
	st.global.u32 	[%rd3], %r21;
	setp.lt.s32 	%p1, %r20, 1;
	@%p1 bra 	$L__BB0_12;
	and.b32  	%r2, %r20, 7;
	setp.lt.u32 	%p2, %r20, 8;
	mov.b32 	%r76, 0;
	mov.u32 	%r79, %r76;
	@%p2 bra 	$L__BB0_4;
	and.b32  	%r79, %r20, 2147483640;
	neg.s32 	%r74, %r79;
	add.s64 	%rd38, %rd2, 16;
	add.s64 	%rd16, %rd14, %rd1;
	add.s64 	%rd37, %rd16, 1600;
	mov.b32 	%r76, 0;
$L__BB0_3:
	.pragma "nounroll";
	ld.global.u32 	%r24, [%rd38+-16];
	ld.global.u32 	%r25, [%rd37+-1600];
	mad.lo.s32 	%r26, %r25, %r24, %r76;
	st.global.u32 	[%rd3], %r26;
	ld.global.u32 	%r27, [%rd38+-12];
	ld.global.u32 	%r28, [%rd37+-1200];
	mad.lo.s32 	%r29, %r28, %r27, %r26;
	st.global.u32 	[%rd3], %r29;
	ld.global.u32 	%r30, [%rd38+-8];
	ld.global.u32 	%r31, [%rd37+-800];
	mad.lo.s32 	%r32, %r31, %r30, %r29;
	st.global.u32 	[%rd3], %r32;
	ld.global.u32 	%r33, [%rd38+-4];
	ld.global.u32 	%r34, [%rd37+-400];
	mad.lo.s32 	%r35, %r34, %r33, %r32;
	st.global.u32 	[%rd3], %r35;
	ld.global.u32 	%r36, [%rd38];
	ld.global.u32 	%r37, [%rd37];
	mad.lo.s32 	%r38, %r37, %r36, %r35;
	st.global.u32 	[%rd3], %r38;
	ld.global.u32 	%r39, [%rd38+4];
	ld.global.u32 	%r40, [%rd37+400];
	mad.lo.s32 	%r41, %r40, %r39, %r38;
	st.global.u32 	[%rd3], %r41;
	ld.global.u32 	%r42, [%rd38+8];
	ld.global.u32 	%r43, [%rd37+800];
	mad.lo.s32 	%r44, %r43, %r42, %r41;
	st.global.u32 	[%rd3], %r44;
	ld.global.u32 	%r45, [%rd38+12];
	ld.global.u32 	%r46, [%rd37+1200];
	mad.lo.s32 	%r76, %r46, %r45, %r44;
	st.global.u32 	[%rd3], %r76;
	add.s32 	%r74, %r74, 8;
	add.s64 	%rd38, %rd38, 32;
	add.s64 	%rd37, %rd37, 3200;
	setp.ne.s32 	%p3, %r74, 0;
	@%p3 bra 	$L__BB0_3;
$L__BB0_4:
	setp.eq.s32 	%p4, %r2, 0;
	@%p4 bra 	$L__BB0_12;
	and.b32  	%r11, %r20, 3;
	setp.lt.u32 	%p5, %r2, 4;
	@%p5 bra 	$L__BB0_7;
	mul.wide.u32 	%rd17, %r79, 4;
	add.s64 	%rd18, %rd2, %rd17;
	ld.global.u32 	%r47, [%rd18];
	mad.lo.s32 	%r48, %r79, 100, %r1;
	mul.wide.u32 	%rd19, %r48, 4;
	add.s64 	%rd20, %rd1, %rd19;
	ld.global.u32 	%r49, [%rd20];
	mad.lo.s32 	%r50, %r49, %r47, %r76;
	st.global.u32 	[%rd3], %r50;
	ld.global.u32 	%r51, [%rd18+4];
	add.s32 	%r52, %r48, 100;
	mul.wide.u32 	%rd21, %r52, 4;
	add.s64 	%rd22, %rd1, %rd21;
	ld.global.u32 	%r53, [%rd22];
	mad.lo.s32 	%r54, %r53, %r51, %r50;
	st.global.u32 	[%rd3], %r54;
	ld.global.u32 	%r55, [%rd18+8];
	add.s32 	%r56, %r48, 200;
	mul.wide.u32 	%rd23, %r56, 4;
	add.s64 	%rd24, %rd1, %rd23;
	ld.global.u32 	%r57, [%rd24];
	mad.lo.s32 	%r58, %r57, %r55, %r54;
	st.global.u32 	[%rd3], %r58;
	ld.global.u32 	%r59, [%rd18+12];
	add.s32 	%r60, %r48, 300;
	mul.wide.u32 	%rd25, %r60, 4;
	add.s64 	%rd26, %rd1, %rd25;
	ld.global.u32 	%r61, [%rd26];
	mad.lo.s32 	%r76, %r61, %r59, %r58;
	st.global.u32 	[%rd3], %r76;
	add.s32 	%r79, %r79, 4;
$L__BB0_7:
	setp.eq.s32 	%p6, %r11, 0;
	@%p6 bra 	$L__BB0_12;
	setp.eq.s32 	%p7, %r11, 1;
	@%p7 bra 	$L__BB0_10;
	mul.wide.u32 	%rd27, %r79, 4;
	add.s64 	%rd28, %rd2, %rd27;
	ld.global.u32 	%r62, [%rd28];
	mad.lo.s32 	%r63, %r79, 100, %r1;
	mul.wide.u32 	%rd29, %r63, 4;
	add.s64 	%rd30, %rd1, %rd29;
	ld.global.u32 	%r64, [%rd30];
	mad.lo.s32 	%r65, %r64, %r62, %r76;
	st.global.u32 	[%rd3], %r65;
	ld.global.u32 	%r66, [%rd28+4];
	add.s32 	%r67, %r63, 100;
	mul.wide.u32 	%rd31, %r67, 4;
	add.s64 	%rd32, %rd1, %rd31;
	ld.global.u32 	%r68, [%rd32];
	mad.lo.s32 	%r76, %r68, %r66, %r65;
	st.global.u32 	[%rd3], %r76;
	add.s32 	%r79, %r79, 2;
$L__BB0_10:
	and.b32  	%r69, %r20, 1;
	setp.eq.b32 	%p8, %r69, 1;
	not.pred 	%p9, %p8;
	@%p9 bra 	$L__BB0_12;
	mul.wide.u32 	%rd33, %r79, 4;
	add.s64 	%rd34, %rd2, %rd33;
	ld.global.u32 	%r70, [%rd34];
	mad.lo.s32 	%r71, %r79, 100, %r1;
	mul.wide.u32 	%rd35, %r71, 4;
	add.s64 	%rd36, %rd1, %rd35;
	ld.global.u32 	%r72, [%rd36];
	mad.lo.s32 	%r73, %r72, %r70, %r76;
	st.global.u32 	[%rd3], %r73;
$L__BB0_12:
	ret;

}


// ===== COMPILED SASS (sm_100) =====

	.target	sm_100

	.elftype	@"ET_EXEC"


//--------------------- .note.nv.tkinfo           --------------------------
	.section	.note.nv.tkinfo,"",@"SHT_NOTE"
	.sectionflags	@"SHF_NOTE_NV_TKINFO"
	.tkinfo
        /*0018*/ 	.word	0x00000002
        /*0030*/ 	.string	""
        /*0030*/ 	.string	"ptxas"
        /*0030*/ 	.string	"Cuda compilation tools, release 13.0, V13.0.88"
        /*0030*/ 	.string	"Build cuda_13.0.r13.0/compiler.36424714_0"
        /*0030*/ 	.string	"-arch sm_100 -m 64 "



//--------------------- .note.nv.cuinfo           --------------------------
	.section	.note.nv.cuinfo,"",@"SHT_NOTE"
	.sectionflags	@"SHF_NOTE_NV_CUINFO"
        /*0018*/ 	.short	0x0002
        /*001a*/ 	.short	0x0064
        /*001c*/ 	.short	0x0082
	.zero		2


//--------------------- .nv.info                  --------------------------
	.section	.nv.info,"",@"SHT_CUDA_INFO"
	.align	4


	//----- nvinfo : EIATTR_REGCOUNT
	.align		4
        /*0000*/ 	.byte	0x04, 0x2f
        /*0002*/ 	.short	(.L_1 - .L_0)
	.align		4
.L_0:
        /*0004*/ 	.word	index@(_Z17mult_vetorxmatrizPiS_S_i)
        /*0008*/ 	.word	0x00000018


	//----- nvinfo : EIATTR_FRAME_SIZE
	.align		4
.L_1:
        /*000c*/ 	.byte	0x04, 0x11
        /*000e*/ 	.short	(.L_3 - .L_2)
	.align		4
.L_2:
        /*0010*/ 	.word	index@(_Z17mult_vetorxmatrizPiS_S_i)
        /*0014*/ 	.word	0x00000000


	//----- nvinfo : EIATTR_MIN_STACK_SIZE
	.align		4
.L_3:
        /*0018*/ 	.byte	0x04, 0x12
        /*001a*/ 	.short	(.L_5 - .L_4)
	.align		4
.L_4:
        /*001c*/ 	.word	index@(_Z17mult_vetorxmatrizPiS_S_i)
        /*0020*/ 	.word	0x00000000
.L_5:


//--------------------- .nv.compat                --------------------------
	.section	.nv.compat,"",@"SHT_CUDA_COMPAT_INFO"
	.align	4
        /*0000*/ 	.byte	0x02, 0x09, 0x00, 0x00, 0x02, 0x02, 0x01, 0x00, 0x02, 0x05, 0x05, 0x00, 0x03, 0x07, 0x01, 0x01
        /*0010*/ 	.byte	0x02, 0x03, 0x00, 0x00, 0x02, 0x06, 0x01, 0x00, 0x04, 0x0b, 0x08, 0x00, 0x09, 0x00, 0x00, 0x00
        /*0020*/ 	.byte	0x00, 0x00, 0x00, 0x00


//--------------------- .nv.info._Z17mult_vetorxmatrizPiS_S_i --------------------------
	.section	.nv.info._Z17mult_vetorxmatrizPiS_S_i,"",@"SHT_CUDA_INFO"
	.sectionflags	@""
	.align	4


	//----- nvinfo : EIATTR_CUDA_API_VERSION
	.align		4
        /*0000*/ 	.byte	0x04, 0x37
        /*0002*/ 	.short	(.L_7 - .L_6)
.L_6:
        /*0004*/ 	.word	0x00000082


	//----- nvinfo : EIATTR_KPARAM_INFO
	.align		4
.L_7:
        /*0008*/ 	.byte	0x04, 0x17
        /*000a*/ 	.short	(.L_9 - .L_8)
.L_8:
        /*000c*/ 	.word	0x00000000
        /*0010*/ 	.short	0x0003
        /*0012*/ 	.short	0x0018
        /*0014*/ 	.byte	0x00, 0xf0, 0x11, 0x00


	//----- nvinfo : EIATTR_KPARAM_INFO
	.align		4
.L_9:
        /*0018*/ 	.byte	0x04, 0x17
        /*001a*/ 	.short	(.L_11 - .L_10)
.L_10:
        /*001c*/ 	.word	0x00000000
        /*0020*/ 	.short	0x0002
        /*0022*/ 	.short	0x0010
        /*0024*/ 	.byte	0x00, 0xf5, 0x21, 0x00


	//----- nvinfo : EIATTR_KPARAM_INFO
	.align		4
.L_11:
        /*0028*/ 	.byte	0x04, 0x17
        /*002a*/ 	.short	(.L_13 - .L_12)
.L_12:
        /*002c*/ 	.word	0x00000000
        /*0030*/ 	.short	0x0001
        /*0032*/ 	.short	0x0008
        /*0034*/ 	.byte	0x00, 0xf5, 0x21, 0x00


	//----- nvinfo : EIATTR_KPARAM_INFO
	.align		4
.L_13:
        /*0038*/ 	.byte	0x04, 0x17
        /*003a*/ 	.short	(.L_15 - .L_14)
.L_14:
        /*003c*/ 	.word	0x00000000
        /*0040*/ 	.short	0x0000
        /*0042*/ 	.short	0x0000
        /*0044*/ 	.byte	0x00, 0xf5, 0x21, 0x00


	//----- nvinfo : EIATTR_SPARSE_MMA_MASK
	.align		4
.L_15:
        /*0048*/ 	.byte	0x03, 0x50
        /*004a*/ 	.short	0x0000


	//----- nvinfo : EIATTR_MAXREG_COUNT
	.align		4
        /*004c*/ 	.byte	0x03, 0x1b
        /*004e*/ 	.short	0x00ff


	//----- nvinfo : EIATTR_MERCURY_ISA_VERSION
	.align		4
        /*0050*/ 	.byte	0x03, 0x5f
        /*0052*/ 	.short	0x0101


	//----- nvinfo : EIATTR_VRC_CTA_INIT_COUNT
	.align		4
        /*0054*/ 	.byte	0x02, 0x4a
	.zero		1
	.zero		1


	//----- nvinfo : EIATTR_EXIT_INSTR_OFFSETS
	.align		4
        /*0058*/ 	.byte	0x04, 0x1c
        /*005a*/ 	.short	(.L_17 - .L_16)


	//   ....[0]....
.L_16:
        /*005c*/ 	.word	0x00000080


	//   ....[1]....
        /*0060*/ 	.word	0x00000450


	//   ....[2]....
        /*0064*/ 	.word	0x00000660


	//   ....[3]....
        /*0068*/ 	.word	0x000007b0


	//   ....[4]....
        /*006c*/ 	.word	0x00000850


	//----- nvinfo : EIATTR_CBANK_PARAM_SIZE
	.align		4
.L_17:
        /*0070*/ 	.byte	0x03, 0x19
        /*0072*/ 	.short	0x001c


	//----- nvinfo : EIATTR_PARAM_CBANK
	.align		4
        /*0074*/ 	.byte	0x04, 0x0a
        /*0076*/ 	.short	(.L_19 - .L_18)
	.align		4
.L_18:
        /*0078*/ 	.word	index@(.nv.constant0._Z17mult_vetorxmatrizPiS_S_i)
        /*007c*/ 	.short	0x0380
        /*007e*/ 	.short	0x001c


	//----- nvinfo : EIATTR_SW_WAR
	.align		4
.L_19:
        /*0080*/ 	.byte	0x04, 0x36
        /*0082*/ 	.short	(.L_21 - .L_20)
.L_20:
        /*0084*/ 	.word	0x00000008
.L_21:


//--------------------- .nv.callgraph             --------------------------
	.section	.nv.callgraph,"",@"SHT_CUDA_CALLGRAPH"
	.align	4
	.sectionentsize	8
	.align		4
        /*0000*/ 	.word	0x00000000
	.align		4
        /*0004*/ 	.word	0xffffffff
	.align		4
        /*0008*/ 	.word	0x00000000
	.align		4
        /*000c*/ 	.word	0xfffffffe
	.align		4
        /*0010*/ 	.word	0x00000000
	.align		4
        /*0014*/ 	.word	0xfffffffd
	.align		4
        /*0018*/ 	.word	0x00000000
	.align		4
        /*001c*/ 	.word	0xfffffffc


//--------------------- .text._Z17mult_vetorxmatrizPiS_S_i --------------------------
	.section	.text._Z17mult_vetorxmatrizPiS_S_i,"ax",@progbits
	.align	128
        .global         _Z17mult_vetorxmatrizPiS_S_i
        .type           _Z17mult_vetorxmatrizPiS_S_i,@function
        .size           _Z17mult_vetorxmatrizPiS_S_i,(.L_x_5 - _Z17mult_vetorxmatrizPiS_S_i)
        .other          _Z17mult_vetorxmatrizPiS_S_i,@"STO_CUDA_ENTRY STV_DEFAULT"
_Z17mult_vetorxmatrizPiS_S_i:
.text._Z17mult_vetorxmatrizPiS_S_i:
[----:B------:R-:W-:Y:S01]  /*0000*/  LDC R1, c[0x0][0x37c] ;  /* 0x0000df00ff017b82 */ /* 0x000fe20000000800 */
[----:B------:R-:W0:Y:S07]  /*0010*/  S2R R0, SR_TID.X ;  /* 0x0000000000007919 */ /* 0x000e2e0000002100 */
[----:B------:R-:W1:Y:S01]  /*0020*/  LDC R4, c[0x0][0x398] ;  /* 0x0000e600ff047b82 */ /* 0x000e620000000800 */
[----:B------:R-:W2:Y:S07]  /*0030*/  LDCU.64 UR6, c[0x0][0x358] ;  /* 0x00006b00ff0677ac */ /* 0x000eae0008000a00 */
[----:B------:R-:W0:Y:S01]  /*0040*/  LDC.64 R2, c[0x0][0x390] ;  /* 0x0000e400ff027b82 */ /* 0x000e220000000a00 */
[----:B-1----:R-:W-:Y:S01]  /*0050*/  ISETP.GE.AND P0, PT, R4, 0x1, PT ;  /* 0x000000010400780c */ /* 0x002fe20003f06270 */
[----:B0-----:R-:W-:-:S05]  /*0060*/  IMAD.WIDE.U32 R2, R0, 0x4, R2 ;  /* 0x0000000400027825 */ /* 0x001fca00078e0002 */
[----:B--2---:R0:W-:Y:S07]  /*0070*/  STG.E desc[UR6][R2.64], RZ ;  /* 0x000000ff02007986 */ /* 0x0041ee000c101906 */
[----:B------:R-:W-:Y:S05]  /*0080*/  @!P0 EXIT ;  /* 0x000000000000894d */ /* 0x000fea0003800000 */
[C---:B------:R-:W-:Y:S01]  /*0090*/  ISETP.GE.U32.AND P1, PT, R4.reuse, 0x8, PT ;  /* 0x000000080400780c */ /* 0x040fe20003f26070 */
[----:B------:R-:W-:Y:S01]  /*00a0*/  HFMA2 R7, -RZ, RZ, 0, 0 ;  /* 0x00000000ff077431 */ /* 0x000fe200000001ff */
[----:B------:R-:W-:Y:S02]  /*00b0*/  LOP3.LUT R16, R4, 0x7, RZ, 0xc0, !PT ;  /* 0x0000000704107812 */ /* 0x000fe400078ec0ff */
[----:B------:R-:W-:Y:S02]  /*00c0*/  MOV R5, RZ ;  /* 0x000000ff00057202 */ /* 0x000fe40000000f00 */
[----:B------:R-:W-:-:S07]  /*00d0*/  ISETP.NE.AND P0, PT, R16, RZ, PT ;  /* 0x000000ff1000720c */ /* 0x000fce0003f05270 */
[----:B------:R-:W-:Y:S06]  /*00e0*/  @!P1 BRA `(.L_x_0) ;  /* 0x0000000000d89947 */ /* 0x000fec0003800000 */
[----:B------:R-:W1:Y:S01]  /*00f0*/  LDC.64 R6, c[0x0][0x388] ;  /* 0x0000e200ff067b82 */ /* 0x000e620000000a00 */
[----:B------:R-:W2:Y:S01]  /*0100*/  LDCU.64 UR4, c[0x0][0x380] ;  /* 0x00007000ff0477ac */ /* 0x000ea20008000a00 */
[----:B------:R-:W-:Y:S01]  /*0110*/  LOP3.LUT R5, R4, 0x7ffffff8, RZ, 0xc0, !PT ;  /* 0x7ffffff804057812 */ /* 0x000fe200078ec0ff */
[----:B--2---:R-:W-:-:S04]  /*0120*/  UIADD3 UR4, UP0, UPT, UR4, 0x10, URZ ;  /* 0x0000001004047890 */ /* 0x004fc8000ff1e0ff */
[----:B------:R-:W-:Y:S01]  /*0130*/  UIADD3.X UR5, UPT, UPT, URZ, UR5, URZ, UP0, !UPT ;  /* 0x00000005ff057290 */ /* 0x000fe200087fe4ff */
[----:B-1----:R-:W-:Y:S01]  /*0140*/  IMAD.WIDE.U32 R6, R0, 0x4, R6 ;  /* 0x0000000400067825 */ /* 0x002fe200078e0006 */
[----:B------:R-:W-:Y:S02]  /*0150*/  MOV R14, UR4 ;  /* 0x00000004000e7c02 */ /* 0x000fe40008000f00 */
[----:B------:R-:W-:Y:S02]  /*0160*/  IADD3 R12, P1, PT, R6, 0x640, RZ ;  /* 0x00000640060c7810 */ /* 0x000fe40007f3e0ff */
[----:B------:R-:W-:Y:S02]  /*0170*/  IADD3 R6, PT, PT, -R5, RZ, RZ ;  /* 0x000000ff05067210 */ /* 0x000fe40007ffe1ff */
[----:B------:R-:W-:Y:S02]  /*0180*/  IADD3.X R11, PT, PT, RZ, R7, RZ, P1, !PT ;  /* 0x00000007ff0b7210 */ /* 0x000fe40000ffe4ff */
[----:B------:R-:W-:-:S02]  /*0190*/  MOV R7, RZ ;  /* 0x000000ff00077202 */ /* 0x000fc40000000f00 */
[----:B------:R-:W-:-:S07]  /*01a0*/  MOV R15, UR5 ;  /* 0x00000005000f7c02 */ /* 0x000fce0008000f00 */
.L_x_1:
[----:B------:R-:W-:Y:S01]  /*01b0*/  MOV R8, R14 ;  /* 0x0000000e00087202 */ /* 0x000fe20000000f00 */
[----:B------:R-:W-:Y:S01]  /*01c0*/  IMAD.MOV.U32 R9, RZ, RZ, R15 ;  /* 0x000000ffff097224 */ /* 0x000fe200078e000f */
[----:B------:R-:W-:-:S04]  /*01d0*/  MOV R10, R12 ;  /* 0x0000000c000a7202 */ /* 0x000fc80000000f00 */
[----:B------:R-:W2:Y:S04]  /*01e0*/  LDG.E R12, desc[UR6][R8.64+-0x10] ;  /* 0xfffff006080c7981 */ /* 0x000ea8000c1e1900 */
[----:B-1----:R-:W2:Y:S02]  /*01f0*/  LDG.E R13, desc[UR6][R10.64+-0x640] ;  /* 0xfff9c0060a0d7981 */ /* 0x002ea4000c1e1900 */
[----:B--2---:R-:W-:-:S05]  /*0200*/  IMAD R13, R12, R13, R7 ;  /* 0x0000000d0c0d7224 */ /* 0x004fca00078e0207 */
[----:B------:R1:W-:Y:S04]  /*0210*/  STG.E desc[UR6][R2.64], R13 ;  /* 0x0000000d02007986 */ /* 0x0003e8000c101906 */
[----:B------:R-:W2:Y:S04]  /*0220*/  LDG.E R12, desc[UR6][R8.64+-0xc] ;  /* 0xfffff406080c7981 */ /* 0x000ea8000c1e1900 */
[----:B------:R-:W2:Y:S02]  /*0230*/  LDG.E R7, desc[UR6][R10.64+-0x4b0] ;  /* 0xfffb50060a077981 */ /* 0x000ea4000c1e1900 */
[----:B--2---:R-:W-:-:S05]  /*0240*/  IMAD R7, R12, R7, R13 ;  /* 0x000000070c077224 */ /* 0x004fca00078e020d */
[----:B------:R2:W-:Y:S04]  /*0250*/  STG.E desc[UR6][R2.64], R7 ;  /* 0x0000000702007986 */ /* 0x0005e8000c101906 */
[----:B------:R-:W3:Y:S04]  /*0260*/  LDG.E R12, desc[UR6][R8.64+-0x8] ;  /* 0xfffff806080c7981 */ /* 0x000ee8000c1e1900 */
[----:B------:R-:W3:Y:S02]  /*0270*/  LDG.E R14, desc[UR6][R10.64+-0x320] ;  /* 0xfffce0060a0e7981 */ /* 0x000ee4000c1e1900 */
[----:B---3--:R-:W-:-:S05]  /*0280*/  IMAD R15, R12, R14, R7 ;  /* 0x0000000e0c0f7224 */ /* 0x008fca00078e0207 */
[----:B------:R3:W-:Y:S04]  /*0290*/  STG.E desc[UR6][R2.64], R15 ;  /* 0x0000000f02007986 */ /* 0x0007e8000c101906 */
[----:B------:R-:W1:Y:S04]  /*02a0*/  LDG.E R12, desc[UR6][R8.64+-0x4] ;  /* 0xfffffc06080c7981 */ /* 0x000e68000c1e1900 */
[----:B------:R-:W1:Y:S02]  /*02b0*/  LDG.E R14, desc[UR6][R10.64+-0x190] ;  /* 0xfffe70060a0e7981 */ /* 0x000e64000c1e1900 */
[----:B-1----:R-:W-:-:S05]  /*02c0*/  IMAD R13, R12, R14, R15 ;  /* 0x0000000e0c0d7224 */ /* 0x002fca00078e020f */
        /* <DEDUP_REMOVED lines=10> */
[----:B------:R-:W1:Y:S01]  /*0370*/  LDG.E R14, desc[UR6][R10.64+0x320] ;  /* 0x000320060a0e7981 */ /* 0x000e62000c1e1900 */
[----:B------:R-:W-:Y:S01]  /*0380*/  IADD3 R6, PT, PT, R6, 0x8, RZ ;  /* 0x0000000806067810 */ /* 0x000fe20007ffe0ff */
[----:B-1----:R-:W-:-:S05]  /*0390*/  IMAD R13, R12, R14, R15 ;  /* 0x0000000e0c0d7224 */ /* 0x002fca00078e020f */
[----:B------:R1:W-:Y:S04]  /*03a0*/  STG.E desc[UR6][R2.64], R13 ;  /* 0x0000000d02007986 */ /* 0x0003e8000c101906 */
[----:B------:R-:W2:Y:S04]  /*03b0*/  LDG.E R12, desc[UR6][R8.64+0xc] ;  /* 0x00000c06080c7981 */ /* 0x000ea8000c1e1900 */
[----:B------:R-:W2:Y:S01]  /*03c0*/  LDG.E R14, desc[UR6][R10.64+0x4b0] ;  /* 0x0004b0060a0e7981 */ /* 0x000ea2000c1e1900 */
[----:B------:R-:W-:Y:S01]  /*03d0*/  ISETP.NE.AND P1, PT, R6, RZ, PT ;  /* 0x000000ff0600720c */ /* 0x000fe20003f25270 */
[----:B--2---:R-:W-:Y:S01]  /*03e0*/  IMAD R7, R12, R14, R13 ;  /* 0x0000000e0c077224 */ /* 0x004fe200078e020d */
[----:B------:R-:W-:-:S02]  /*03f0*/  IADD3 R14, P2, PT, R8, 0x20, RZ ;  /* 0x00000020080e7810 */ /* 0x000fc40007f5e0ff */
[----:B------:R-:W-:Y:S02]  /*0400*/  IADD3 R12, P3, PT, R10, 0xc80, RZ ;  /* 0x00000c800a0c7810 */ /* 0x000fe40007f7e0ff */
[----:B------:R1:W-:Y:S01]  /*0410*/  STG.E desc[UR6][R2.64], R7 ;  /* 0x0000000702007986 */ /* 0x0003e2000c101906 */
[----:B---3--:R-:W-:Y:S02]  /*0420*/  IADD3.X R15, PT, PT, RZ, R9, RZ, P2, !PT ;  /* 0x00000009ff0f7210 */ /* 0x008fe400017fe4ff */
[----:B------:R-:W-:-:S04]  /*0430*/  IADD3.X R11, PT, PT, RZ, R11, RZ, P3, !PT ;  /* 0x0000000bff0b7210 */ /* 0x000fc80001ffe4ff */
[----:B------:R-:W-:Y:S05]  /*0440*/  @P1 BRA `(.L_x_1) ;  /* 0xfffffffc00581947 */ /* 0x000fea000383ffff */
.L_x_0:
[----:B------:R-:W-:Y:S05]  /*0450*/  @!P0 EXIT ;  /* 0x000000000000894d */ /* 0x000fea0003800000 */
[----:B------:R-:W-:Y:S02]  /*0460*/  ISETP.GE.U32.AND P0, PT, R16, 0x4, PT ;  /* 0x000000041000780c */ /* 0x000fe40003f06070 */
[----:B------:R-:W-:-:S04]  /*0470*/  LOP3.LUT R18, R4, 0x3, RZ, 0xc0, !PT ;  /* 0x0000000304127812 */ /* 0x000fc800078ec0ff */
[----:B------:R-:W-:-:S07]  /*0480*/  ISETP.NE.AND P1, PT, R18, RZ, PT ;  /* 0x000000ff1200720c */ /* 0x000fce0003f25270 */
[----:B------:R-:W-:Y:S06]  /*0490*/  @!P0 BRA `(.L_x_2) ;  /* 0x0000000000708947 */ /* 0x000fec0003800000 */
[----:B------:R-:W2:Y:S01]  /*04a0*/  LDC.64 R10, c[0x0][0x388] ;  /* 0x0000e200ff0a7b82 */ /* 0x000ea20000000a00 */
[----:B-1----:R-:W-:-:S07]  /*04b0*/  IMAD R13, R5, 0x64, R0 ;  /* 0x00000064050d7824 */ /* 0x002fce00078e0200 */
[----:B------:R-:W1:Y:S01]  /*04c0*/  LDC.64 R8, c[0x0][0x380] ;  /* 0x0000e000ff087b82 */ /* 0x000e620000000a00 */
[----:B--2---:R-:W-:-:S06]  /*04d0*/  IMAD.WIDE.U32 R14, R13, 0x4, R10 ;  /* 0x000000040d0e7825 */ /* 0x004fcc00078e000a */
[----:B------:R-:W2:Y:S01]  /*04e0*/  LDG.E R14, desc[UR6][R14.64] ;  /* 0x000000060e0e7981 */ /* 0x000ea2000c1e1900 */
[----:B-1----:R-:W-:-:S05]  /*04f0*/  IMAD.WIDE.U32 R8, R5, 0x4, R8 ;  /* 0x0000000405087825 */ /* 0x002fca00078e0008 */
[----:B------:R-:W2:Y:S01]  /*0500*/  LDG.E R6, desc[UR6][R8.64] ;  /* 0x0000000608067981 */ /* 0x000ea2000c1e1900 */
[----:B------:R-:W-:Y:S02]  /*0510*/  VIADD R17, R13, 0x64 ;  /* 0x000000640d117836 */ /* 0x000fe40000000000 */
[----:B--2---:R-:W-:Y:S02]  /*0520*/  IMAD R19, R6, R14, R7 ;  /* 0x0000000e06137224 */ /* 0x004fe400078e0207 */
[----:B------:R-:W-:-:S03]  /*0530*/  IMAD.WIDE.U32 R6, R17, 0x4, R10 ;  /* 0x0000000411067825 */ /* 0x000fc600078e000a */
[----:B------:R2:W-:Y:S04]  /*0540*/  STG.E desc[UR6][R2.64], R19 ;  /* 0x0000001302007986 */ /* 0x0005e8000c101906 */
[----:B------:R-:W3:Y:S04]  /*0550*/  LDG.E R6, desc[UR6][R6.64] ;  /* 0x0000000606067981 */ /* 0x000ee8000c1e1900 */
[----:B------:R-:W3:Y:S01]  /*0560*/  LDG.E R12, desc[UR6][R8.64+0x4] ;  /* 0x00000406080c7981 */ /* 0x000ee2000c1e1900 */
[----:B------:R-:W-:-:S05]  /*0570*/  IADD3 R17, PT, PT, R13, 0xc8, RZ ;  /* 0x000000c80d117810 */ /* 0x000fca0007ffe0ff */
[----:B------:R-:W-:-:S04]  /*0580*/  IMAD.WIDE.U32 R16, R17, 0x4, R10 ;  /* 0x0000000411107825 */ /* 0x000fc800078e000a */
[----:B---3--:R-:W-:-:S05]  /*0590*/  IMAD R21, R12, R6, R19 ;  /* 0x000000060c157224 */ /* 0x008fca00078e0213 */
        /* <DEDUP_REMOVED lines=9> */
[----:B------:R-:W-:Y:S01]  /*0630*/  IADD3 R5, PT, PT, R5, 0x4, RZ ;  /* 0x0000000405057810 */ /* 0x000fe20007ffe0ff */
[----:B---3--:R-:W-:-:S05]  /*0640*/  IMAD R7, R6, R10, R13 ;  /* 0x0000000a06077224 */ /* 0x008fca00078e020d */
[----:B------:R2:W-:Y:S02]  /*0650*/  STG.E desc[UR6][R2.64], R7 ;  /* 0x0000000702007986 */ /* 0x0005e4000c101906 */
.L_x_2:
[----:B------:R-:W-:Y:S05]  /*0660*/  @!P1 EXIT ;  /* 0x000000000000994d */ /* 0x000fea0003800000 */
[----:B------:R-:W-:Y:S02]  /*0670*/  ISETP.NE.AND P0, PT, R18, 0x1, PT ;  /* 0x000000011200780c */ /* 0x000fe40003f05270 */
[----:B------:R-:W-:-:S04]  /*0680*/  LOP3.LUT R4, R4, 0x1, RZ, 0xc0, !PT ;  /* 0x0000000104047812 */ /* 0x000fc800078ec0ff */
[----:B------:R-:W-:-:S07]  /*0690*/  ISETP.NE.U32.AND P1, PT, R4, 0x1, PT ;  /* 0x000000010400780c */ /* 0x000fce0003f25070 */
[----:B------:R-:W-:Y:S06]  /*06a0*/  @!P0 BRA `(.L_x_3) ;  /* 0x0000000000408947 */ /* 0x000fec0003800000 */
[----:B------:R-:W1:Y:S01]  /*06b0*/  LDC.64 R10, c[0x0][0x388] ;  /* 0x0000e200ff0a7b82 */ /* 0x000e620000000a00 */
[----:B------:R-:W-:-:S07]  /*06c0*/  IMAD R15, R5, 0x64, R0 ;  /* 0x00000064050f7824 */ /* 0x000fce00078e0200 */
[----:B------:R-:W3:Y:S01]  /*06d0*/  LDC.64 R8, c[0x0][0x380] ;  /* 0x0000e000ff087b82 */ /* 0x000ee20000000a00 */
[----:B-12---:R-:W-:-:S06]  /*06e0*/  IMAD.WIDE.U32 R12, R15, 0x4, R10 ;  /* 0x000000040f0c7825 */ /* 0x006fcc00078e000a */
[----:B------:R-:W2:Y:S01]  /*06f0*/  LDG.E R12, desc[UR6][R12.64] ;  /* 0x000000060c0c7981 */ /* 0x000ea2000c1e1900 */
[----:B---3--:R-:W-:-:S05]  /*0700*/  IMAD.WIDE.U32 R8, R5, 0x4, R8 ;  /* 0x0000000405087825 */ /* 0x008fca00078e0008 */
[----:B------:R-:W2:Y:S01]  /*0710*/  LDG.E R4, desc[UR6][R8.64] ;  /* 0x0000000608047981 */ /* 0x000ea2000c1e1900 */
[----:B------:R-:W-:-:S05]  /*0720*/  IADD3 R17, PT, PT, R15, 0x64, RZ ;  /* 0x000000640f117810 */ /* 0x000fca0007ffe0ff */
[----:B------:R-:W-:-:S04]  /*0730*/  IMAD.WIDE.U32 R10, R17, 0x4, R10 ;  /* 0x00000004110a7825 */ /* 0x000fc800078e000a */
[----:B--2---:R-:W-:-:S05]  /*0740*/  IMAD R15, R4, R12, R7 ;  /* 0x0000000c040f7224 */ /* 0x004fca00078e0207 */
[----:B------:R3:W-:Y:S04]  /*0750*/  STG.E desc[UR6][R2.64], R15 ;  /* 0x0000000f02007986 */ /* 0x0007e8000c101906 */
[----:B------:R-:W2:Y:S04]  /*0760*/  LDG.E R4, desc[UR6][R8.64+0x4] ;  /* 0x0000040608047981 */ /* 0x000ea8000c1e1900 */
[----:B------:R-:W2:Y:S01]  /*0770*/  LDG.E R10, desc[UR6][R10.64] ;  /* 0x000000060a0a7981 */ /* 0x000ea2000c1e1900 */
[----:B------:R-:W-:Y:S01]  /*0780*/  IADD3 R5, PT, PT, R5, 0x2, RZ ;  /* 0x0000000205057810 */ /* 0x000fe20007ffe0ff */
[----:B--2---:R-:W-:-:S05]  /*0790*/  IMAD R7, R4, R10, R15 ;  /* 0x0000000a04077224 */ /* 0x004fca00078e020f */
[----:B------:R3:W-:Y:S02]  /*07a0*/  STG.E desc[UR6][R2.64], R7 ;  /* 0x0000000702007986 */ /* 0x0007e4000c101906 */
.L_x_3:
[----:B------:R-:W-:Y:S05]  /*07b0*/  @P1 EXIT ;  /* 0x000000000000194d */ /* 0x000fea0003800000 */
[----:B------:R-:W4:Y:S01]  /*07c0*/  LDC.64 R8, c[0x0][0x380] ;  /* 0x0000e000ff087b82 */ /* 0x000f220000000a00 */
[----:B-12---:R-:W-:-:S07]  /*07d0*/  IMAD R13, R5, 0x64, R0 ;  /* 0x00000064050d7824 */ /* 0x006fce00078e0200 */
[----:B------:R-:W1:Y:S01]  /*07e0*/  LDC.64 R10, c[0x0][0x388] ;  /* 0x0000e200ff0a7b82 */ /* 0x000e620000000a00 */
[----:B----4-:R-:W-:-:S06]  /*07f0*/  IMAD.WIDE.U32 R4, R5, 0x4, R8 ;  /* 0x0000000405047825 */ /* 0x010fcc00078e0008 */
[----:B------:R-:W3:Y:S01]  /*0800*/  LDG.E R4, desc[UR6][R4.64] ;  /* 0x0000000604047981 */ /* 0x000ee2000c1e1900 */
[----:B-1----:R-:W-:-:S06]  /*0810*/  IMAD.WIDE.U32 R8, R13, 0x4, R10 ;  /* 0x000000040d087825 */ /* 0x002fcc00078e000a */
[----:B------:R-:W3:Y:S02]  /*0820*/  LDG.E R8, desc[UR6][R8.64] ;  /* 0x0000000608087981 */ /* 0x000ee4000c1e1900 */
[----:B---3--:R-:W-:-:S05]  /*0830*/  IMAD R7, R4, R8, R7 ;  /* 0x0000000804077224 */ /* 0x008fca00078e0207 */
[----:B------:R-:W-:Y:S01]  /*0840*/  STG.E desc[UR6][R2.64], R7 ;  /* 0x0000000702007986 */ /* 0x000fe2000c101906 */
[----:B------:R-:W-:Y:S05]  /*0850*/  EXIT ;  /* 0x000000000000794d */ /* 0x000fea0003800000 */
.L_x_4:
[----:B------:R-:W-:-:S00]  /*0860*/  BRA `(.L_x_4) ;  /* 0xfffffffc00fc7947 */ /* 0x000fc0000383ffff */
[----:B------:R-:W-:-:S00]  /*0870*/  NOP ;  /* 0x0000000000007918 */ /* 0x000fc00000000000 */
        /* <DEDUP_REMOVED lines=8> */
.L_x_5:


//--------------------- .nv.shared.reserved.0     --------------------------
	.section	.nv.shared.reserved.0,"aw",@nobits
	.weak		__nv_reservedSMEM_offset_0_alias
	.size		__nv_reservedSMEM_offset_0_alias, 0, 64
	.other		__nv_reservedSMEM_offset_0_alias,@"STO_CUDA_RESERVED_SHARED STV_DEFAULT"
__nv_reservedSMEM_offset_0_alias:
	.zero		0
	.zero		64


//--------------------- .nv.constant0._Z17mult_vetorxmatrizPiS_S_i --------------------------
	.section	.nv.constant0._Z17mult_vetorxmatrizPiS_S_i,"a",@progbits
	.sectionflags	@""
	.align	4
.nv.constant0._Z17mult_vetorxmatrizPiS_S_i:
	.zero		924


//--------------------- SYMBOLS --------------------------

	.type		.nv.reservedSmem.offset0,@object
	.size		.nv.reservedSmem.offset0,0x4
